	.headerflags	@"EF_CUDA_TEXMODE_UNIFIED EF_CUDA_64BIT_ADDRESS EF_CUDA_ACCELERATORS EF_CUDA_SM90 EF_CUDA_VIRTUAL_SM(EF_CUDA_SM90)"
	.elftype	@"ET_EXEC"


//--------------------- .nv.info                  --------------------------
	.section	.nv.info,"",@"SHT_CUDA_INFO"
	.align	4


	//----- nvinfo : EIATTR_REGCOUNT
	.align		4
        /*0000*/ 	.byte	0x04, 0x2f
        /*0002*/ 	.short	(.L_1 - .L_0)
	.align		4
.L_0:
        /*0004*/ 	.word	index@(triton_red_fused_mv_21)
        /*0008*/ 	.word	0x0000001f


	//----- nvinfo : EIATTR_MIN_STACK_SIZE
	.align		4
.L_1:
        /*000c*/ 	.byte	0x04, 0x12
        /*000e*/ 	.short	(.L_3 - .L_2)
	.align		4
.L_2:
        /*0010*/ 	.word	index@(triton_red_fused_mv_21)
        /*0014*/ 	.word	0x00000000


	//----- nvinfo : EIATTR_FRAME_SIZE
	.align		4
.L_3:
        /*0018*/ 	.byte	0x04, 0x11
        /*001a*/ 	.short	(.L_5 - .L_4)
	.align		4
.L_4:
        /*001c*/ 	.word	index@(triton_red_fused_mv_21)
        /*0020*/ 	.word	0x00000000


	//----- nvinfo : EIATTR_MIN_STACK_SIZE
	.align		4
.L_5:
        /*0024*/ 	.byte	0x04, 0x12
        /*0026*/ 	.short	(.L_7 - .L_6)
	.align		4
.L_6:
        /*0028*/ 	.word	index@(triton_red_fused_mv_21)
        /*002c*/ 	.word	0x00000000
.L_7:


//--------------------- .nv.info.triton_red_fused_mv_21 --------------------------
	.section	.nv.info.triton_red_fused_mv_21,"",@"SHT_CUDA_INFO"
	.sectionflags	@""
	.align	4


	//----- nvinfo : EIATTR_CUDA_API_VERSION
	.align		4
        /*0000*/ 	.byte	0x04, 0x37
        /*0002*/ 	.short	(.L_9 - .L_8)
.L_8:
        /*0004*/ 	.word	0x0000007c


	//----- nvinfo : EIATTR_KPARAM_INFO
	.align		4
.L_9:
        /*0008*/ 	.byte	0x04, 0x17
        /*000a*/ 	.short	(.L_11 - .L_10)
.L_10:
        /*000c*/ 	.word	0x00000000
        /*0010*/ 	.short	0x0004
        /*0012*/ 	.short	0x001c
        /*0014*/ 	.byte	0x00, 0xf0, 0x11, 0x00


	//----- nvinfo : EIATTR_KPARAM_INFO
	.align		4
.L_11:
        /*0018*/ 	.byte	0x04, 0x17
        /*001a*/ 	.short	(.L_13 - .L_12)
.L_12:
        /*001c*/ 	.word	0x00000000
        /*0020*/ 	.short	0x0003
        /*0022*/ 	.short	0x0018
        /*0024*/ 	.byte	0x00, 0xf0, 0x11, 0x00


	//----- nvinfo : EIATTR_KPARAM_INFO
	.align		4
.L_13:
        /*0028*/ 	.byte	0x04, 0x17
        /*002a*/ 	.short	(.L_15 - .L_14)
.L_14:
        /*002c*/ 	.word	0x00000000
        /*0030*/ 	.short	0x0002
        /*0032*/ 	.short	0x0010
        /*0034*/ 	.byte	0x00, 0xf4, 0x21, 0x00


	//----- nvinfo : EIATTR_KPARAM_INFO
	.align		4
.L_15:
        /*0038*/ 	.byte	0x04, 0x17
        /*003a*/ 	.short	(.L_17 - .L_16)
.L_16:
        /*003c*/ 	.word	0x00000000
        /*0040*/ 	.short	0x0001
        /*0042*/ 	.short	0x0008
        /*0044*/ 	.byte	0x00, 0xf4, 0x21, 0x00


	//----- nvinfo : EIATTR_KPARAM_INFO
	.align		4
.L_17:
        /*0048*/ 	.byte	0x04, 0x17
        /*004a*/ 	.short	(.L_19 - .L_18)
.L_18:
        /*004c*/ 	.word	0x00000000
        /*0050*/ 	.short	0x0000
        /*0052*/ 	.short	0x0000
        /*0054*/ 	.byte	0x00, 0xf4, 0x21, 0x00


	//----- nvinfo : EIATTR_SPARSE_MMA_MASK
	.align		4
.L_19:
        /*0058*/ 	.byte	0x03, 0x50
        /*005a*/ 	.short	0x0000


	//----- nvinfo : EIATTR_MAXREG_COUNT
	.align		4
        /*005c*/ 	.byte	0x03, 0x1b
        /*005e*/ 	.short	0x0080


	//----- nvinfo : EIATTR_COOP_GROUP_MASK_REGIDS
	.align		4
        /*0060*/ 	.byte	0x04, 0x29
        /*0062*/ 	.short	(.L_21 - .L_20)


	//   ....[0]....
.L_20:
        /*0064*/ 	.word	0xffffffff


	//   ....[1]....
        /*0068*/ 	.word	0xffffffff


	//   ....[2]....
        /*006c*/ 	.word	0xffffffff


	//   ....[3]....
        /*0070*/ 	.word	0xffffffff


	//   ....[4]....
        /*0074*/ 	.word	0xffffffff


	//   ....[5]....
        /*0078*/ 	.word	0xffffffff


	//   ....[6]....
        /*007c*/ 	.word	0xffffffff


	//   ....[7]....
        /*0080*/ 	.word	0xffffffff


	//   ....[8]....
        /*0084*/ 	.word	0xffffffff


	//----- nvinfo : EIATTR_COOP_GROUP_INSTR_OFFSETS
	.align		4
.L_21:
        /*0088*/ 	.byte	0x04, 0x28
        /*008a*/ 	.short	(.L_23 - .L_22)


	//   ....[0]....
.L_22:
        /*008c*/ 	.word	0x00000480


	//   ....[1]....
        /*0090*/ 	.word	0x000004a0


	//   ....[2]....
        /*0094*/ 	.word	0x000004c0


	//   ....[3]....
        /*0098*/ 	.word	0x000004e0


	//   ....[4]....
        /*009c*/ 	.word	0x00000510


	//   ....[5]....
        /*00a0*/ 	.word	0x00000590


	//   ....[6]....
        /*00a4*/ 	.word	0x000005b0


	//   ....[7]....
        /*00a8*/ 	.word	0x000005d0


	//   ....[8]....
        /*00ac*/ 	.word	0x00000600


	//----- nvinfo : EIATTR_EXIT_INSTR_OFFSETS
	.align		4
.L_23:
        /*00b0*/ 	.byte	0x04, 0x1c
        /*00b2*/ 	.short	(.L_25 - .L_24)


	//   ....[0]....
.L_24:
        /*00b4*/ 	.word	0x00000670


	//   ....[1]....
        /*00b8*/ 	.word	0x000006c0


	//----- nvinfo : EIATTR_REQNTID
	.align		4
.L_25:
        /*00bc*/ 	.byte	0x04, 0x10
        /*00be*/ 	.short	(.L_27 - .L_26)
.L_26:
        /*00c0*/ 	.word	0x00000200
        /*00c4*/ 	.word	0x00000001
        /*00c8*/ 	.word	0x00000001


	//----- nvinfo : EIATTR_CBANK_PARAM_SIZE
	.align		4
.L_27:
        /*00cc*/ 	.byte	0x03, 0x19
        /*00ce*/ 	.short	0x0020


	//----- nvinfo : EIATTR_PARAM_CBANK
	.align		4
        /*00d0*/ 	.byte	0x04, 0x0a
        /*00d2*/ 	.short	(.L_29 - .L_28)
	.align		4
.L_28:
        /*00d4*/ 	.word	index@(.nv.constant0.triton_red_fused_mv_21)
        /*00d8*/ 	.short	0x0210
        /*00da*/ 	.short	0x0020


	//----- nvinfo : EIATTR_SW_WAR
	.align		4
.L_29:
        /*00dc*/ 	.byte	0x04, 0x36
        /*00de*/ 	.short	(.L_31 - .L_30)
.L_30:
        /*00e0*/ 	.word	0x00000008
.L_31:


//--------------------- .nv.callgraph             --------------------------
	.section	.nv.callgraph,"",@"SHT_CUDA_CALLGRAPH"
	.align	4
	.sectionentsize	8
	.align		4
        /*0000*/ 	.word	0x00000000
	.align		4
        /*0004*/ 	.word	0xffffffff
	.align		4
        /*0008*/ 	.word	0x00000000
	.align		4
        /*000c*/ 	.word	0xfffffffe
	.align		4
        /*0010*/ 	.word	0x00000000
	.align		4
        /*0014*/ 	.word	0xfffffffd
	.align		4
        /*0018*/ 	.word	0x00000000
	.align		4
        /*001c*/ 	.word	0xfffffffc


//--------------------- .text.triton_red_fused_mv_21 --------------------------
	.section	.text.triton_red_fused_mv_21,"ax",@progbits
	.sectionflags	@"SHF_BARRIERS=1"
	.align	128
        .global         triton_red_fused_mv_21
        .type           triton_red_fused_mv_21,@function
        .size           triton_red_fused_mv_21,(.L_x_1 - triton_red_fused_mv_21)
        .other          triton_red_fused_mv_21,@"STO_CUDA_ENTRY STV_DEFAULT"
triton_red_fused_mv_21:
.text.triton_red_fused_mv_21:
[----:B------:R-:W0:Y:S02]  /*0000*/  LDC R1, c[0x0][0x28] ;  /* 0x00000a00ff017b82 */ /* 0x000e240000000800 */
[----:B------:R-:W1:Y:S01]  /*0010*/  S2R R3, SR_TID.X ;  /* 0x0000000000037919 */ /* 0x000e620000002100 */
[----:B------:R-:W2:Y:S01]  /*0020*/  LDC.64 R22, c[0x0][0x210] ;  /* 0x00008400ff167b82 */ /* 0x000ea20000000a00 */
[----:B------:R-:W-:Y:S02]  /*0030*/  CS2R R4, SRZ ;  /* 0x0000000000047805 */ /* 0x000fe4000001ff00 */
[----:B------:R-:W-:Y:S01]  /*0040*/  CS2R R6, SRZ ;  /* 0x0000000000067805 */ /* 0x000fe2000001ff00 */
[----:B------:R-:W3:Y:S01]  /*0050*/  S2R R0, SR_CTAID.X ;  /* 0x0000000000007919 */ /* 0x000ee20000002500 */
[----:B------:R-:W-:-:S03]  /*0060*/  ULDC.64 UR6, c[0x0][0x208] ;  /* 0x0000820000067ab9 */ /* 0x000fc60000000a00 */
[----:B------:R-:W4:Y:S01]  /*0070*/  LDC.64 R24, c[0x0][0x218] ;  /* 0x00008600ff187b82 */ /* 0x000f220000000a00 */
[----:B-1----:R-:W-:Y:S01]  /*0080*/  IMAD.SHL.U32 R2, R3, 0x4, RZ ;  /* 0x0000000403027824 */ /* 0x002fe200078e00ff */
[----:B---3--:R-:W-:-:S04]  /*0090*/  ISETP.GE.AND P1, PT, R0, 0x400, PT ;  /* 0x000004000000780c */ /* 0x008fc80003f26270 */
[----:B------:R-:W-:-:S05]  /*00a0*/  LOP3.LUT R11, R2, 0x7fc, RZ, 0xc0, !PT ;  /* 0x000007fc020b7812 */ /* 0x000fca00078ec0ff */
[----:B------:R-:W-:Y:S02]  /*00b0*/  IMAD R17, R0, 0x1400, R11 ;  /* 0x0000140000117824 */ /* 0x000fe400078e020b */
[----:B----4-:R-:W-:-:S04]  /*00c0*/  IMAD.WIDE.U32 R24, R11, 0x4, R24 ;  /* 0x000000040b187825 */ /* 0x010fc800078e0018 */
[----:B--2---:R-:W-:Y:S01]  /*00d0*/  IMAD.WIDE R8, R17, 0x4, R22 ;  /* 0x0000000411087825 */ /* 0x004fe200078e0216 */
[----:B------:R-:W2:Y:S04]  /*00e0*/  LDG.E.EL.128 R12, desc[UR6][R24.64] ;  /* 0x00000006180c7981 */ /* 0x000ea8000c2e1d00 */
[----:B------:R1:W3:Y:S01]  /*00f0*/  @!P1 LDG.E.EF.128 R4, desc[UR6][R8.64] ;  /* 0x0000000608049981 */ /* 0x0002e2000c0e1d00 */
[----:B------:R-:W-:Y:S01]  /*0100*/  LOP3.LUT R11, R11, 0x1000, RZ, 0xfc, !PT ;  /* 0x000010000b0b7812 */ /* 0x000fe200078efcff */
[----:B------:R-:W-:-:S03]  /*0110*/  VIADD R17, R17, 0x800 ;  /* 0x0000080011117836 */ /* 0x000fc60000000000 */
[----:B------:R-:W-:Y:S01]  /*0120*/  ISETP.GE.U32.AND P0, PT, R11, 0x1400, PT ;  /* 0x000014000b00780c */ /* 0x000fe20003f06070 */
[----:B------:R-:W-:-:S03]  /*0130*/  IMAD.WIDE R16, R17, 0x4, R22 ;  /* 0x0000000411107825 */ /* 0x000fc600078e0216 */
[----:B------:R-:W-:Y:S01]  /*0140*/  ISETP.GE.U32.AND.EX P0, PT, RZ, RZ, PT, P0 ;  /* 0x000000ffff00720c */ /* 0x000fe20003f06100 */
[----:B------:R-:W-:-:S03]  /*0150*/  IMAD R11, R0, 0x1400, R11 ;  /* 0x00001400000b7824 */ /* 0x000fc600078e020b */
[----:B------:R-:W-:Y:S01]  /*0160*/  ISETP.LT.AND P2, PT, R0, 0x400, !P0 ;  /* 0x000004000000780c */ /* 0x000fe20004741270 */
[----:B------:R-:W-:Y:S01]  /*0170*/  IMAD.WIDE R22, R11, 0x4, R22 ;  /* 0x000000040b167825 */ /* 0x000fe200078e0216 */
[----:B-1----:R-:W-:Y:S02]  /*0180*/  CS2R R8, SRZ ;  /* 0x0000000000087805 */ /* 0x002fe4000001ff00 */
[----:B------:R-:W-:-:S06]  /*0190*/  CS2R R10, SRZ ;  /* 0x00000000000a7805 */ /* 0x000fcc000001ff00 */
[----:B------:R-:W4:Y:S01]  /*01a0*/  @!P0 LDG.E.EL.128 R8, desc[UR6][R24.64+0x4000] ;  /* 0x0040000618088981 */ /* 0x000f22000c2e1d00 */
[----:B---3--:R-:W-:Y:S02]  /*01b0*/  SEL R21, R6, RZ, !P1 ;  /* 0x000000ff06157207 */ /* 0x008fe40004800000 */
[----:B------:R-:W-:Y:S02]  /*01c0*/  SEL R26, R7, RZ, !P1 ;  /* 0x000000ff071a7207 */ /* 0x000fe40004800000 */
[----:B------:R-:W-:Y:S02]  /*01d0*/  CS2R R6, SRZ ;  /* 0x0000000000067805 */ /* 0x000fe4000001ff00 */
[----:B------:R-:W-:Y:S02]  /*01e0*/  SEL R28, R5, RZ, !P1 ;  /* 0x000000ff051c7207 */ /* 0x000fe40004800000 */
[----:B------:R-:W-:Y:S02]  /*01f0*/  SEL R19, R4, RZ, !P1 ;  /* 0x000000ff04137207 */ /* 0x000fe40004800000 */
[----:B------:R-:W-:Y:S01]  /*0200*/  CS2R R4, SRZ ;  /* 0x0000000000047805 */ /* 0x000fe2000001ff00 */
[----:B--2---:R-:W-:Y:S01]  /*0210*/  FFMA R21, R21, R14, RZ ;  /* 0x0000000e15157223 */ /* 0x004fe200000000ff */
[----:B------:R-:W-:-:S04]  /*0220*/  FFMA R26, R26, R15, RZ ;  /* 0x0000000f1a1a7223 */ /* 0x000fc800000000ff */
[----:B------:R1:W2:Y:S01]  /*0230*/  @!P1 LDG.E.EF.128 R4, desc[UR6][R16.64] ;  /* 0x0000000610049981 */ /* 0x0002a2000c0e1d00 */
[----:B------:R-:W-:Y:S01]  /*0240*/  FFMA R27, R19, R12, RZ ;  /* 0x0000000c131b7223 */ /* 0x000fe200000000ff */
[----:B------:R-:W-:Y:S01]  /*0250*/  FFMA R28, R28, R13, RZ ;  /* 0x0000000d1c1c7223 */ /* 0x000fe200000000ff */
[----:B------:R-:W-:Y:S01]  /*0260*/  CS2R R18, SRZ ;  /* 0x0000000000127805 */ /* 0x000fe2000001ff00 */
[----:B------:R-:W3:Y:S01]  /*0270*/  LDG.E.EL.128 R12, desc[UR6][R24.64+0x2000] ;  /* 0x00200006180c7981 */ /* 0x000ee2000c2e1d00 */
[----:B-1----:R-:W-:-:S06]  /*0280*/  CS2R R16, SRZ ;  /* 0x0000000000107805 */ /* 0x002fcc000001ff00 */
[----:B------:R-:W5:Y:S01]  /*0290*/  @P2 LDG.E.EF.128 R16, desc[UR6][R22.64] ;  /* 0x0000000616102981 */ /* 0x000f62000c0e1d00 */
[----:B----4-:R-:W-:Y:S02]  /*02a0*/  SEL R8, R8, RZ, !P0 ;  /* 0x000000ff08087207 */ /* 0x010fe40004000000 */
[----:B------:R-:W-:Y:S01]  /*02b0*/  SEL R9, R9, RZ, !P0 ;  /* 0x000000ff09097207 */ /* 0x000fe20004000000 */
[----:B------:R-:W1:Y:S01]  /*02c0*/  S2UR UR5, SR_CgaCtaId ;  /* 0x00000000000579c3 */ /* 0x000e620000008800 */
[----:B------:R-:W-:Y:S02]  /*02d0*/  UMOV UR4, 0x400 ;  /* 0x0000040000047882 */ /* 0x000fe40000000000 */
[----:B-1----:R-:W-:Y:S01]  /*02e0*/  UPRMT UR4, UR5, 0x654, UR4 ;  /* 0x0000065405047896 */ /* 0x002fe20008000004 */
[----:B--2---:R-:W-:Y:S02]  /*02f0*/  SEL R4, R4, RZ, !P1 ;  /* 0x000000ff04047207 */ /* 0x004fe40004800000 */
[----:B------:R-:W-:-:S02]  /*0300*/  SEL R5, R5, RZ, !P1 ;  /* 0x000000ff05057207 */ /* 0x000fc40004800000 */
[----:B------:R-:W-:Y:S01]  /*0310*/  SEL R6, R6, RZ, !P1 ;  /* 0x000000ff06067207 */ /* 0x000fe20004800000 */
[----:B---3--:R-:W-:Y:S01]  /*0320*/  FFMA R12, R4, R12, R27 ;  /* 0x0000000c040c7223 */ /* 0x008fe2000000001b */
[----:B------:R-:W-:Y:S01]  /*0330*/  SEL R7, R7, RZ, !P1 ;  /* 0x000000ff07077207 */ /* 0x000fe20004800000 */
[----:B------:R-:W-:Y:S02]  /*0340*/  FFMA R13, R5, R13, R28 ;  /* 0x0000000d050d7223 */ /* 0x000fe4000000001c */
[----:B------:R-:W-:Y:S02]  /*0350*/  FFMA R14, R6, R14, R21 ;  /* 0x0000000e060e7223 */ /* 0x000fe40000000015 */
[----:B------:R-:W-:Y:S01]  /*0360*/  FFMA R15, R7, R15, R26 ;  /* 0x0000000f070f7223 */ /* 0x000fe2000000001a */
[----:B------:R-:W-:Y:S02]  /*0370*/  FSEL R6, R13, RZ, !P1 ;  /* 0x000000ff0d067208 */ /* 0x000fe40004800000 */
[----:B------:R-:W-:-:S02]  /*0380*/  FSEL R7, R12, RZ, !P1 ;  /* 0x000000ff0c077208 */ /* 0x000fc40004800000 */
[----:B-----5:R-:W-:Y:S02]  /*0390*/  SEL R17, R17, RZ, P2 ;  /* 0x000000ff11117207 */ /* 0x020fe40001000000 */
[----:B------:R-:W-:Y:S02]  /*03a0*/  SEL R16, R16, RZ, P2 ;  /* 0x000000ff10107207 */ /* 0x000fe40001000000 */
[----:B------:R-:W-:Y:S01]  /*03b0*/  SEL R4, R11, RZ, !P0 ;  /* 0x000000ff0b047207 */ /* 0x000fe20004000000 */
[----:B------:R-:W-:Y:S01]  /*03c0*/  @P2 FFMA R6, R17, R9, R6 ;  /* 0x0000000911062223 */ /* 0x000fe20000000006 */
[----:B------:R-:W-:Y:S01]  /*03d0*/  SEL R5, R10, RZ, !P0 ;  /* 0x000000ff0a057207 */ /* 0x000fe20004000000 */
[----:B------:R-:W-:Y:S01]  /*03e0*/  @P2 FFMA R7, R16, R8, R7 ;  /* 0x0000000810072223 */ /* 0x000fe20000000007 */
[----:B------:R-:W-:Y:S02]  /*03f0*/  SEL R11, R18, RZ, P2 ;  /* 0x000000ff120b7207 */ /* 0x000fe40001000000 */
[----:B------:R-:W-:Y:S01]  /*0400*/  FSEL R14, R14, RZ, !P1 ;  /* 0x000000ff0e0e7208 */ /* 0x000fe20004800000 */
[----:B------:R-:W-:Y:S01]  /*0410*/  FADD R7, R6, R7 ;  /* 0x0000000706077221 */ /* 0x000fe20000000000 */
[----:B------:R-:W-:-:S02]  /*0420*/  SEL R8, R19, RZ, P2 ;  /* 0x000000ff13087207 */ /* 0x000fc40001000000 */
[----:B------:R-:W-:Y:S01]  /*0430*/  FSEL R15, R15, RZ, !P1 ;  /* 0x000000ff0f0f7208 */ /* 0x000fe20004800000 */
[----:B------:R-:W-:-:S04]  /*0440*/  @P2 FFMA R14, R11, R5, R14 ;  /* 0x000000050b0e2223 */ /* 0x000fc8000000000e */
[----:B------:R-:W-:Y:S01]  /*0450*/  @P2 FFMA R15, R8, R4, R15 ;  /* 0x00000004080f2223 */ /* 0x000fe2000000000f */
[----:B------:R-:W-:-:S04]  /*0460*/  FADD R14, R14, R7 ;  /* 0x000000070e0e7221 */ /* 0x000fc80000000000 */
[----:B------:R-:W-:-:S05]  /*0470*/  FADD R14, R15, R14 ;  /* 0x0000000e0f0e7221 */ /* 0x000fca0000000000 */
[----:B------:R-:W1:Y:S02]  /*0480*/  SHFL.BFLY PT, R5, R14, 0x10, 0x1f ;  /* 0x0e001f000e057f89 */ /* 0x000e6400000e0000 */
[----:B-1----:R-:W-:-:S05]  /*0490*/  FADD R5, R14, R5 ;  /* 0x000000050e057221 */ /* 0x002fca0000000000 */
[----:B------:R-:W1:Y:S02]  /*04a0*/  SHFL.BFLY PT, R4, R5, 0x8, 0x1f ;  /* 0x0d001f0005047f89 */ /* 0x000e6400000e0000 */
[----:B-1----:R-:W-:-:S05]  /*04b0*/  FADD R4, R5, R4 ;  /* 0x0000000405047221 */ /* 0x002fca0000000000 */
[----:B------:R-:W1:Y:S02]  /*04c0*/  SHFL.BFLY PT, R7, R4, 0x4, 0x1f ;  /* 0x0c801f0004077f89 */ /* 0x000e6400000e0000 */
[----:B-1----:R-:W-:-:S05]  /*04d0*/  FADD R7, R4, R7 ;  /* 0x0000000704077221 */ /* 0x002fca0000000000 */
[----:B------:R-:W1:Y:S01]  /*04e0*/  SHFL.BFLY PT, R6, R7, 0x2, 0x1f ;  /* 0x0c401f0007067f89 */ /* 0x000e6200000e0000 */
[----:B------:R-:W-:Y:S01]  /*04f0*/  LOP3.LUT P0, RZ, R3, 0x1f, RZ, 0xc0, !PT ;  /* 0x0000001f03ff7812 */ /* 0x000fe2000780c0ff */
[----:B-1----:R-:W-:-:S05]  /*0500*/  FADD R6, R7, R6 ;  /* 0x0000000607067221 */ /* 0x002fca0000000000 */
[----:B------:R-:W1:Y:S01]  /*0510*/  SHFL.BFLY PT, R9, R6, 0x1, 0x1f ;  /* 0x0c201f0006097f89 */ /* 0x000e6200000e0000 */
[----:B------:R-:W-:-:S04]  /*0520*/  SHF.R.U32.HI R5, RZ, 0x3, R3 ;  /* 0x00000003ff057819 */ /* 0x000fc80000011603 */
[----:B------:R-:W-:Y:S02]  /*0530*/  LOP3.LUT R5, R5, 0x3c, RZ, 0xc0, !PT ;  /* 0x0000003c05057812 */ /* 0x000fe400078ec0ff */
[----:B------:R-:W-:Y:S01]  /*0540*/  ISETP.GE.AND P1, PT, R3, 0x10, PT ;  /* 0x000000100300780c */ /* 0x000fe20003f26270 */
[----:B-1----:R-:W-:-:S05]  /*0550*/  FADD R8, R6, R9 ;  /* 0x0000000906087221 */ /* 0x002fca0000000000 */
[----:B------:R-:W-:Y:S01]  /*0560*/  @!P0 STS [R5+UR4], R8 ;  /* 0x0000000805008988 */ /* 0x000fe20008000804 */
[----:B------:R-:W-:Y:S06]  /*0570*/  BAR.SYNC.DEFER_BLOCKING 0x0 ;  /* 0x0000000000007b1d */ /* 0x000fec0000010000 */
[----:B------:R-:W1:Y:S04]  /*0580*/  @!P1 LDS R20, [R2+UR4] ;  /* 0x0000000402149984 */ /* 0x000e680008000800 */
[----:B-1----:R-:W1:Y:S02]  /*0590*/  SHFL.BFLY PT, R7, R20, 0x8, 0x1f ;  /* 0x0d001f0014077f89 */ /* 0x002e6400000e0000 */
[----:B-1----:R-:W-:-:S05]  /*05a0*/  FADD R7, R20, R7 ;  /* 0x0000000714077221 */ /* 0x002fca0000000000 */
[----:B------:R-:W1:Y:S02]  /*05b0*/  SHFL.BFLY PT, R4, R7, 0x4, 0x1f ;  /* 0x0c801f0007047f89 */ /* 0x000e6400000e0000 */
[----:B-1----:R-:W-:-:S05]  /*05c0*/  FADD R4, R7, R4 ;  /* 0x0000000407047221 */ /* 0x002fca0000000000 */
[----:B------:R-:W1:Y:S01]  /*05d0*/  SHFL.BFLY PT, R9, R4, 0x2, 0x1f ;  /* 0x0c401f0004097f89 */ /* 0x000e6200000e0000 */
[----:B------:R-:W-:Y:S01]  /*05e0*/  LOP3.LUT P0, RZ, R3, 0xf, RZ, 0xc0, !PT ;  /* 0x0000000f03ff7812 */ /* 0x000fe2000780c0ff */
[----:B-1----:R-:W-:-:S05]  /*05f0*/  FADD R9, R4, R9 ;  /* 0x0000000904097221 */ /* 0x002fca0000000000 */
[----:B------:R-:W1:Y:S01]  /*0600*/  SHFL.BFLY PT, R6, R9, 0x1, 0x1f ;  /* 0x0c201f0009067f89 */ /* 0x000e6200000e0000 */
[C---:B------:R-:W-:Y:S02]  /*0610*/  ISETP.LT.AND P0, PT, R3.reuse, 0x10, !P0 ;  /* 0x000000100300780c */ /* 0x040fe40004701270 */
[----:B------:R-:W-:-:S04]  /*0620*/  LOP3.LUT P1, RZ, R3, 0x1ff, RZ, 0xc0, !PT ;  /* 0x000001ff03ff7812 */ /* 0x000fc8000782c0ff */
[----:B------:R-:W-:Y:S01]  /*0630*/  ISETP.LT.AND P1, PT, R0, 0x400, !P1 ;  /* 0x000004000000780c */ /* 0x000fe20004f21270 */
[----:B-1----:R-:W-:-:S06]  /*0640*/  FADD R3, R9, R6 ;  /* 0x0000000609037221 */ /* 0x002fcc0000000000 */
[----:B------:R1:W-:Y:S01]  /*0650*/  @P0 STS [R2+UR4], R3 ;  /* 0x0000000302000988 */ /* 0x0003e20008000804 */
[----:B------:R-:W-:Y:S06]  /*0660*/  BAR.SYNC.DEFER_BLOCKING 0x0 ;  /* 0x0000000000007b1d */ /* 0x000fec0000010000 */
[----:B-1----:R-:W-:Y:S05]  /*0670*/  @!P1 EXIT ;  /* 0x000000000000994d */ /* 0x002fea0003800000 */
[----:B------:R-:W0:Y:S01]  /*0680*/  LDS R5, [UR4] ;  /* 0x00000004ff057984 */ /* 0x000e220008000800 */
[----:B------:R-:W1:Y:S02]  /*0690*/  LDC.64 R2, c[0x0][0x220] ;  /* 0x00008800ff027b82 */ /* 0x000e640000000a00 */
[----:B-1----:R-:W-:-:S05]  /*06a0*/  IMAD.WIDE R2, R0, 0x4, R2 ;  /* 0x0000000400027825 */ /* 0x002fca00078e0202 */
[----:B0-----:R-:W-:Y:S01]  /*06b0*/  STG.E desc[UR6][R2.64], R5 ;  /* 0x0000000502007986 */ /* 0x001fe2000c101906 */
[----:B------:R-:W-:Y:S05]  /*06c0*/  EXIT ;  /* 0x000000000000794d */ /* 0x000fea0003800000 */
.L_x_0:
[----:B------:R-:W-:-:S00]  /*06d0*/  BRA `(.L_x_0) ;  /* 0xfffffffc00fc7947 */ /* 0x000fc0000383ffff */
[----:B------:R-:W-:-:S00]  /*06e0*/  NOP ;  /* 0x0000000000007918 */ /* 0x000fc00000000000 */
        /* <DEDUP_REMOVED lines=9> */
.L_x_1:


//--------------------- .nv.shared.triton_red_fused_mv_21 --------------------------
	.section	.nv.shared.triton_red_fused_mv_21,"aw",@nobits
	.sectionflags	@""
	.align	16
	.zero		1024


//--------------------- .nv.constant0.triton_red_fused_mv_21 --------------------------
	.section	.nv.constant0.triton_red_fused_mv_21,"a",@progbits
	.sectionflags	@""
	.align	4
.nv.constant0.triton_red_fused_mv_21:
	.zero		560
